//
// Generated by NVIDIA NVVM Compiler
//
// Compiler Build ID: CL-36424714
// Cuda compilation tools, release 13.0, V13.0.88
// Based on NVVM 20.0.0
//

.version 9.0
.target sm_100
.address_size 64

	// .globl	_Z24SimpleSumReductionKernelPfS_
// _ZZ30SharedMemorySumReductionKernelPfS_E7input_s has been demoted

.visible .entry _Z24SimpleSumReductionKernelPfS_(
	.param .u64 .ptr .align 1 _Z24SimpleSumReductionKernelPfS__param_0,
	.param .u64 .ptr .align 1 _Z24SimpleSumReductionKernelPfS__param_1
)
{
	.reg .pred 	%p<4>;
	.reg .b32 	%r<10>;
	.reg .b32 	%f<5>;
	.reg .b64 	%rd<9>;

	ld.param.u64 	%rd4, [_Z24SimpleSumReductionKernelPfS__param_0];
	ld.param.u64 	%rd3, [_Z24SimpleSumReductionKernelPfS__param_1];
	cvta.to.global.u64 	%rd1, %rd4;
	mov.u32 	%r1, %tid.x;
	shl.b32 	%r6, %r1, 1;
	mov.u32 	%r2, %ntid.x;
	mul.wide.u32 	%rd5, %r6, 4;
	add.s64 	%rd2, %rd1, %rd5;
	mov.b32 	%r9, 1;
$L__BB0_1:
	add.s32 	%r7, %r9, -1;
	and.b32  	%r8, %r7, %r1;
	setp.ne.s32 	%p1, %r8, 0;
	@%p1 bra 	$L__BB0_3;
	mul.wide.s32 	%rd6, %r9, 4;
	add.s64 	%rd7, %rd2, %rd6;
	ld.global.f32 	%f1, [%rd7];
	ld.global.f32 	%f2, [%rd2];
	add.f32 	%f3, %f1, %f2;
	st.global.f32 	[%rd2], %f3;
$L__BB0_3:
	bar.sync 	0;
	shl.b32 	%r9, %r9, 1;
	setp.le.u32 	%p2, %r9, %r2;
	@%p2 bra 	$L__BB0_1;
	setp.ne.s32 	%p3, %r1, 0;
	@%p3 bra 	$L__BB0_6;
	ld.global.f32 	%f4, [%rd1];
	cvta.to.global.u64 	%rd8, %rd3;
	st.global.f32 	[%rd8], %f4;
$L__BB0_6:
	ret;

}
	// .globl	_Z28ConvergentSumReductionKernelPfS_
.visible .entry _Z28ConvergentSumReductionKernelPfS_(
	.param .u64 .ptr .align 1 _Z28ConvergentSumReductionKernelPfS__param_0,
	.param .u64 .ptr .align 1 _Z28ConvergentSumReductionKernelPfS__param_1
)
{
	.reg .pred 	%p<4>;
	.reg .b32 	%r<6>;
	.reg .b32 	%f<5>;
	.reg .b64 	%rd<9>;

	ld.param.u64 	%rd4, [_Z28ConvergentSumReductionKernelPfS__param_0];
	ld.param.u64 	%rd3, [_Z28ConvergentSumReductionKernelPfS__param_1];
	cvta.to.global.u64 	%rd1, %rd4;
	mov.u32 	%r1, %tid.x;
	mov.u32 	%r5, %ntid.x;
	mul.wide.u32 	%rd5, %r1, 4;
	add.s64 	%rd2, %rd1, %rd5;
$L__BB1_1:
	setp.ge.u32 	%p1, %r1, %r5;
	@%p1 bra 	$L__BB1_3;
	mul.wide.s32 	%rd6, %r5, 4;
	add.s64 	%rd7, %rd2, %rd6;
	ld.global.f32 	%f1, [%rd7];
	ld.global.f32 	%f2, [%rd2];
	add.f32 	%f3, %f1, %f2;
	st.global.f32 	[%rd2], %f3;
$L__BB1_3:
	bar.sync 	0;
	shr.u32 	%r4, %r5, 1;
	setp.gt.u32 	%p2, %r5, 1;
	mov.u32 	%r5, %r4;
	@%p2 bra 	$L__BB1_1;
	setp.ne.s32 	%p3, %r1, 0;
	@%p3 bra 	$L__BB1_6;
	ld.global.f32 	%f4, [%rd1];
	cvta.to.global.u64 	%rd8, %rd3;
	st.global.f32 	[%rd8], %f4;
$L__BB1_6:
	ret;

}
	// .globl	_Z30SharedMemorySumReductionKernelPfS_
.visible .entry _Z30SharedMemorySumReductionKernelPfS_(
	.param .u64 .ptr .align 1 _Z30SharedMemorySumReductionKernelPfS__param_0,
	.param .u64 .ptr .align 1 _Z30SharedMemorySumReductionKernelPfS__param_1
)
{
	.reg .pred 	%p<5>;
	.reg .b32 	%r<11>;
	.reg .b32 	%f<8>;
	.reg .b64 	%rd<7>;
	// demoted variable
	.shared .align 4 .b8 _ZZ30SharedMemorySumReductionKernelPfS_E7input_s[1024];
	ld.param.u64 	%rd2, [_Z30SharedMemorySumReductionKernelPfS__param_0];
	ld.param.u64 	%rd1, [_Z30SharedMemorySumReductionKernelPfS__param_1];
	cvta.to.global.u64 	%rd3, %rd2;
	mov.u32 	%r1, %tid.x;
	mul.wide.u32 	%rd4, %r1, 4;
	add.s64 	%rd5, %rd3, %rd4;
	ld.global.f32 	%f1, [%rd5];
	ld.global.f32 	%f2, [%rd5+1024];
	add.f32 	%f3, %f1, %f2;
	shl.b32 	%r6, %r1, 2;
	mov.u32 	%r7, _ZZ30SharedMemorySumReductionKernelPfS_E7input_s;
	add.s32 	%r2, %r7, %r6;
	st.shared.f32 	[%r2], %f3;
	mov.u32 	%r10, %ntid.x;
	setp.lt.u32 	%p1, %r10, 2;
	@%p1 bra 	$L__BB2_4;
$L__BB2_1:
	shr.u32 	%r5, %r10, 1;
	bar.sync 	0;
	setp.ge.u32 	%p2, %r1, %r5;
	@%p2 bra 	$L__BB2_3;
	shl.b32 	%r8, %r5, 2;
	add.s32 	%r9, %r2, %r8;
	ld.shared.f32 	%f4, [%r9];
	ld.shared.f32 	%f5, [%r2];
	add.f32 	%f6, %f4, %f5;
	st.shared.f32 	[%r2], %f6;
$L__BB2_3:
	setp.gt.u32 	%p3, %r10, 3;
	mov.u32 	%r10, %r5;
	@%p3 bra 	$L__BB2_1;
$L__BB2_4:
	setp.ne.s32 	%p4, %r1, 0;
	@%p4 bra 	$L__BB2_6;
	ld.shared.f32 	%f7, [_ZZ30SharedMemorySumReductionKernelPfS_E7input_s];
	cvta.to.global.u64 	%rd6, %rd1;
	st.global.f32 	[%rd6], %f7;
$L__BB2_6:
	ret;

}


// ===== COMPILED SASS (sm_100) =====

	.target	sm_100

	.elftype	@"ET_EXEC"


//--------------------- .note.nv.tkinfo           --------------------------
	.section	.note.nv.tkinfo,"",@"SHT_NOTE"
	.sectionflags	@"SHF_NOTE_NV_TKINFO"
	.tkinfo
        /*0018*/ 	.word	0x00000002
        /*0030*/ 	.string	""
        /*0030*/ 	.string	"ptxas"
        /*0030*/ 	.string	"Cuda compilation tools, release 13.0, V13.0.88"
        /*0030*/ 	.string	"Build cuda_13.0.r13.0/compiler.36424714_0"
        /*0030*/ 	.string	"-arch sm_100 -m 64 "



//--------------------- .note.nv.cuinfo           --------------------------
	.section	.note.nv.cuinfo,"",@"SHT_NOTE"
	.sectionflags	@"SHF_NOTE_NV_CUINFO"
        /*0018*/ 	.short	0x0002
        /*001a*/ 	.short	0x0064
        /*001c*/ 	.short	0x0082
	.zero		2


//--------------------- .nv.info                  --------------------------
	.section	.nv.info,"",@"SHT_CUDA_INFO"
	.align	4


	//----- nvinfo : EIATTR_REGCOUNT
	.align		4
        /*0000*/ 	.byte	0x04, 0x2f
        /*0002*/ 	.short	(.L_1 - .L_0)
	.align		4
.L_0:
        /*0004*/ 	.word	index@(_Z24SimpleSumReductionKernelPfS_)
        /*0008*/ 	.word	0x0000000e


	//----- nvinfo : EIATTR_FRAME_SIZE
	.align		4
.L_1:
        /*000c*/ 	.byte	0x04, 0x11
        /*000e*/ 	.short	(.L_3 - .L_2)
	.align		4
.L_2:
        /*0010*/ 	.word	index@(_Z24SimpleSumReductionKernelPfS_)
        /*0014*/ 	.word	0x00000000


	//----- nvinfo : EIATTR_REGCOUNT
	.align		4
.L_3:
        /*0018*/ 	.byte	0x04, 0x2f
        /*001a*/ 	.short	(.L_5 - .L_4)
	.align		4
.L_4:
        /*001c*/ 	.word	index@(_Z28ConvergentSumReductionKernelPfS_)
        /*0020*/ 	.word	0x0000000c


	//----- nvinfo : EIATTR_FRAME_SIZE
	.align		4
.L_5:
        /*0024*/ 	.byte	0x04, 0x11
        /*0026*/ 	.short	(.L_7 - .L_6)
	.align		4
.L_6:
        /*0028*/ 	.word	index@(_Z28ConvergentSumReductionKernelPfS_)
        /*002c*/ 	.word	0x00000000


	//----- nvinfo : EIATTR_REGCOUNT
	.align		4
.L_7:
        /*0030*/ 	.byte	0x04, 0x2f
        /*0032*/ 	.short	(.L_9 - .L_8)
	.align		4
.L_8:
        /*0034*/ 	.word	index@(_Z30SharedMemorySumReductionKernelPfS_)
        /*0038*/ 	.word	0x0000000a


	//----- nvinfo : EIATTR_FRAME_SIZE
	.align		4
.L_9:
        /*003c*/ 	.byte	0x04, 0x11
        /*003e*/ 	.short	(.L_11 - .L_10)
	.align		4
.L_10:
        /*0040*/ 	.word	index@(_Z30SharedMemorySumReductionKernelPfS_)
        /*0044*/ 	.word	0x00000000


	//----- nvinfo : EIATTR_MIN_STACK_SIZE
	.align		4
.L_11:
        /*0048*/ 	.byte	0x04, 0x12
        /*004a*/ 	.short	(.L_13 - .L_12)
	.align		4
.L_12:
        /*004c*/ 	.word	index@(_Z30SharedMemorySumReductionKernelPfS_)
        /*0050*/ 	.word	0x00000000


	//----- nvinfo : EIATTR_MIN_STACK_SIZE
	.align		4
.L_13:
        /*0054*/ 	.byte	0x04, 0x12
        /*0056*/ 	.short	(.L_15 - .L_14)
	.align		4
.L_14:
        /*0058*/ 	.word	index@(_Z28ConvergentSumReductionKernelPfS_)
        /*005c*/ 	.word	0x00000000


	//----- nvinfo : EIATTR_MIN_STACK_SIZE
	.align		4
.L_15:
        /*0060*/ 	.byte	0x04, 0x12
        /*0062*/ 	.short	(.L_17 - .L_16)
	.align		4
.L_16:
        /*0064*/ 	.word	index@(_Z24SimpleSumReductionKernelPfS_)
        /*0068*/ 	.word	0x00000000
.L_17:


//--------------------- .nv.compat                --------------------------
	.section	.nv.compat,"",@"SHT_CUDA_COMPAT_INFO"
	.align	4
        /*0000*/ 	.byte	0x02, 0x09, 0x00, 0x00, 0x02, 0x02, 0x01, 0x00, 0x02, 0x05, 0x05, 0x00, 0x03, 0x07, 0x01, 0x01
        /*0010*/ 	.byte	0x02, 0x03, 0x00, 0x00, 0x02, 0x06, 0x01, 0x00, 0x04, 0x0b, 0x08, 0x00, 0x09, 0x00, 0x00, 0x00
        /*0020*/ 	.byte	0x00, 0x00, 0x00, 0x00


//--------------------- .nv.info._Z30SharedMemorySumReductionKernelPfS_ --------------------------
	.section	.nv.info._Z30SharedMemorySumReductionKernelPfS_,"",@"SHT_CUDA_INFO"
	.sectionflags	@""
	.align	4


	//----- nvinfo : EIATTR_CUDA_API_VERSION
	.align		4
        /*0000*/ 	.byte	0x04, 0x37
        /*0002*/ 	.short	(.L_19 - .L_18)
.L_18:
        /*0004*/ 	.word	0x00000082


	//----- nvinfo : EIATTR_KPARAM_INFO
	.align		4
.L_19:
        /*0008*/ 	.byte	0x04, 0x17
        /*000a*/ 	.short	(.L_21 - .L_20)
.L_20:
        /*000c*/ 	.word	0x00000000
        /*0010*/ 	.short	0x0001
        /*0012*/ 	.short	0x0008
        /*0014*/ 	.byte	0x00, 0xf5, 0x21, 0x00


	//----- nvinfo : EIATTR_KPARAM_INFO
	.align		4
.L_21:
        /*0018*/ 	.byte	0x04, 0x17
        /*001a*/ 	.short	(.L_23 - .L_22)
.L_22:
        /*001c*/ 	.word	0x00000000
        /*0020*/ 	.short	0x0000
        /*0022*/ 	.short	0x0000
        /*0024*/ 	.byte	0x00, 0xf5, 0x21, 0x00


	//----- nvinfo : EIATTR_SPARSE_MMA_MASK
	.align		4
.L_23:
        /*0028*/ 	.byte	0x03, 0x50
        /*002a*/ 	.short	0x0000


	//----- nvinfo : EIATTR_MAXREG_COUNT
	.align		4
        /*002c*/ 	.byte	0x03, 0x1b
        /*002e*/ 	.short	0x00ff


	//----- nvinfo : EIATTR_NUM_BARRIERS
	.align		4
        /*0030*/ 	.byte	0x02, 0x4c
        /*0032*/ 	.byte	0x01
	.zero		1


	//----- nvinfo : EIATTR_MERCURY_ISA_VERSION
	.align		4
        /*0034*/ 	.byte	0x03, 0x5f
        /*0036*/ 	.short	0x0101


	//----- nvinfo : EIATTR_VRC_CTA_INIT_COUNT
	.align		4
        /*0038*/ 	.byte	0x02, 0x4a
	.zero		1
	.zero		1


	//----- nvinfo : EIATTR_EXIT_INSTR_OFFSETS
	.align		4
        /*003c*/ 	.byte	0x04, 0x1c
        /*003e*/ 	.short	(.L_25 - .L_24)


	//   ....[0]....
.L_24:
        /*0040*/ 	.word	0x000001d0


	//   ....[1]....
        /*0044*/ 	.word	0x00000240


	//----- nvinfo : EIATTR_CBANK_PARAM_SIZE
	.align		4
.L_25:
        /*0048*/ 	.byte	0x03, 0x19
        /*004a*/ 	.short	0x0010


	//----- nvinfo : EIATTR_PARAM_CBANK
	.align		4
        /*004c*/ 	.byte	0x04, 0x0a
        /*004e*/ 	.short	(.L_27 - .L_26)
	.align		4
.L_26:
        /*0050*/ 	.word	index@(.nv.constant0._Z30SharedMemorySumReductionKernelPfS_)
        /*0054*/ 	.short	0x0380
        /*0056*/ 	.short	0x0010


	//----- nvinfo : EIATTR_SW_WAR
	.align		4
.L_27:
        /*0058*/ 	.byte	0x04, 0x36
        /*005a*/ 	.short	(.L_29 - .L_28)
.L_28:
        /*005c*/ 	.word	0x00000008
.L_29:


//--------------------- .nv.info._Z28ConvergentSumReductionKernelPfS_ --------------------------
	.section	.nv.info._Z28ConvergentSumReductionKernelPfS_,"",@"SHT_CUDA_INFO"
	.sectionflags	@""
	.align	4


	//----- nvinfo : EIATTR_CUDA_API_VERSION
	.align		4
        /*0000*/ 	.byte	0x04, 0x37
        /*0002*/ 	.short	(.L_31 - .L_30)
.L_30:
        /*0004*/ 	.word	0x00000082


	//----- nvinfo : EIATTR_KPARAM_INFO
	.align		4
.L_31:
        /*0008*/ 	.byte	0x04, 0x17
        /*000a*/ 	.short	(.L_33 - .L_32)
.L_32:
        /*000c*/ 	.word	0x00000000
        /*0010*/ 	.short	0x0001
        /*0012*/ 	.short	0x0008
        /*0014*/ 	.byte	0x00, 0xf5, 0x21, 0x00


	//----- nvinfo : EIATTR_KPARAM_INFO
	.align		4
.L_33:
        /*0018*/ 	.byte	0x04, 0x17
        /*001a*/ 	.short	(.L_35 - .L_34)
.L_34:
        /*001c*/ 	.word	0x00000000
        /*0020*/ 	.short	0x0000
        /*0022*/ 	.short	0x0000
        /*0024*/ 	.byte	0x00, 0xf5, 0x21, 0x00


	//----- nvinfo : EIATTR_SPARSE_MMA_MASK
	.align		4
.L_35:
        /*0028*/ 	.byte	0x03, 0x50
        /*002a*/ 	.short	0x0000


	//----- nvinfo : EIATTR_MAXREG_COUNT
	.align		4
        /*002c*/ 	.byte	0x03, 0x1b
        /*002e*/ 	.short	0x00ff


	//----- nvinfo : EIATTR_NUM_BARRIERS
	.align		4
        /*0030*/ 	.byte	0x02, 0x4c
        /*0032*/ 	.byte	0x01
	.zero		1


	//----- nvinfo : EIATTR_MERCURY_ISA_VERSION
	.align		4
        /*0034*/ 	.byte	0x03, 0x5f
        /*0036*/ 	.short	0x0101


	//----- nvinfo : EIATTR_VRC_CTA_INIT_COUNT
	.align		4
        /*0038*/ 	.byte	0x02, 0x4a
	.zero		1
	.zero		1


	//----- nvinfo : EIATTR_EXIT_INSTR_OFFSETS
	.align		4
        /*003c*/ 	.byte	0x04, 0x1c
        /*003e*/ 	.short	(.L_37 - .L_36)


	//   ....[0]....
.L_36:
        /*0040*/ 	.word	0x00000150


	//   ....[1]....
        /*0044*/ 	.word	0x000001a0


	//----- nvinfo : EIATTR_CRS_STACK_SIZE
	.align		4
.L_37:
        /*0048*/ 	.byte	0x04, 0x1e
        /*004a*/ 	.short	(.L_39 - .L_38)
.L_38:
        /*004c*/ 	.word	0x00000000


	//----- nvinfo : EIATTR_CBANK_PARAM_SIZE
	.align		4
.L_39:
        /*0050*/ 	.byte	0x03, 0x19
        /*0052*/ 	.short	0x0010


	//----- nvinfo : EIATTR_PARAM_CBANK
	.align		4
        /*0054*/ 	.byte	0x04, 0x0a
        /*0056*/ 	.short	(.L_41 - .L_40)
	.align		4
.L_40:
        /*0058*/ 	.word	index@(.nv.constant0._Z28ConvergentSumReductionKernelPfS_)
        /*005c*/ 	.short	0x0380
        /*005e*/ 	.short	0x0010


	//----- nvinfo : EIATTR_SW_WAR
	.align		4
.L_41:
        /*0060*/ 	.byte	0x04, 0x36
        /*0062*/ 	.short	(.L_43 - .L_42)
.L_42:
        /*0064*/ 	.word	0x00000008
.L_43:


//--------------------- .nv.info._Z24SimpleSumReductionKernelPfS_ --------------------------
	.section	.nv.info._Z24SimpleSumReductionKernelPfS_,"",@"SHT_CUDA_INFO"
	.sectionflags	@""
	.align	4


	//----- nvinfo : EIATTR_CUDA_API_VERSION
	.align		4
        /*0000*/ 	.byte	0x04, 0x37
        /*0002*/ 	.short	(.L_45 - .L_44)
.L_44:
        /*0004*/ 	.word	0x00000082


	//----- nvinfo : EIATTR_KPARAM_INFO
	.align		4
.L_45:
        /*0008*/ 	.byte	0x04, 0x17
        /*000a*/ 	.short	(.L_47 - .L_46)
.L_46:
        /*000c*/ 	.word	0x00000000
        /*0010*/ 	.short	0x0001
        /*0012*/ 	.short	0x0008
        /*0014*/ 	.byte	0x00, 0xf5, 0x21, 0x00


	//----- nvinfo : EIATTR_KPARAM_INFO
	.align		4
.L_47:
        /*0018*/ 	.byte	0x04, 0x17
        /*001a*/ 	.short	(.L_49 - .L_48)
.L_48:
        /*001c*/ 	.word	0x00000000
        /*0020*/ 	.short	0x0000
        /*0022*/ 	.short	0x0000
        /*0024*/ 	.byte	0x00, 0xf5, 0x21, 0x00


	//----- nvinfo : EIATTR_SPARSE_MMA_MASK
	.align		4
.L_49:
        /*0028*/ 	.byte	0x03, 0x50
        /*002a*/ 	.short	0x0000


	//----- nvinfo : EIATTR_MAXREG_COUNT
	.align		4
        /*002c*/ 	.byte	0x03, 0x1b
        /*002e*/ 	.short	0x00ff


	//----- nvinfo : EIATTR_NUM_BARRIERS
	.align		4
        /*0030*/ 	.byte	0x02, 0x4c
        /*0032*/ 	.byte	0x01
	.zero		1


	//----- nvinfo : EIATTR_MERCURY_ISA_VERSION
	.align		4
        /*0034*/ 	.byte	0x03, 0x5f
        /*0036*/ 	.short	0x0101


	//----- nvinfo : EIATTR_VRC_CTA_INIT_COUNT
	.align		4
        /*0038*/ 	.byte	0x02, 0x4a
	.zero		1
	.zero		1


	//----- nvinfo : EIATTR_EXIT_INSTR_OFFSETS
	.align		4
        /*003c*/ 	.byte	0x04, 0x1c
        /*003e*/ 	.short	(.L_51 - .L_50)


	//   ....[0]....
.L_50:
        /*0040*/ 	.word	0x00000170


	//   ....[1]....
        /*0044*/ 	.word	0x000001c0


	//----- nvinfo : EIATTR_CRS_STACK_SIZE
	.align		4
.L_51:
        /*0048*/ 	.byte	0x04, 0x1e
        /*004a*/ 	.short	(.L_53 - .L_52)
.L_52:
        /*004c*/ 	.word	0x00000000


	//----- nvinfo : EIATTR_CBANK_PARAM_SIZE
	.align		4
.L_53:
        /*0050*/ 	.byte	0x03, 0x19
        /*0052*/ 	.short	0x0010


	//----- nvinfo : EIATTR_PARAM_CBANK
	.align		4
        /*0054*/ 	.byte	0x04, 0x0a
        /*0056*/ 	.short	(.L_55 - .L_54)
	.align		4
.L_54:
        /*0058*/ 	.word	index@(.nv.constant0._Z24SimpleSumReductionKernelPfS_)
        /*005c*/ 	.short	0x0380
        /*005e*/ 	.short	0x0010


	//----- nvinfo : EIATTR_SW_WAR
	.align		4
.L_55:
        /*0060*/ 	.byte	0x04, 0x36
        /*0062*/ 	.short	(.L_57 - .L_56)
.L_56:
        /*0064*/ 	.word	0x00000008
.L_57:


//--------------------- .nv.callgraph             --------------------------
	.section	.nv.callgraph,"",@"SHT_CUDA_CALLGRAPH"
	.align	4
	.sectionentsize	8
	.align		4
        /*0000*/ 	.word	0x00000000
	.align		4
        /*0004*/ 	.word	0xffffffff
	.align		4
        /*0008*/ 	.word	0x00000000
	.align		4
        /*000c*/ 	.word	0xfffffffe
	.align		4
        /*0010*/ 	.word	0x00000000
	.align		4
        /*0014*/ 	.word	0xfffffffd
	.align		4
        /*0018*/ 	.word	0x00000000
	.align		4
        /*001c*/ 	.word	0xfffffffc


//--------------------- .text._Z30SharedMemorySumReductionKernelPfS_ --------------------------
	.section	.text._Z30SharedMemorySumReductionKernelPfS_,"ax",@progbits
	.align	128
        .global         _Z30SharedMemorySumReductionKernelPfS_
        .type           _Z30SharedMemorySumReductionKernelPfS_,@function
        .size           _Z30SharedMemorySumReductionKernelPfS_,(.L_x_11 - _Z30SharedMemorySumReductionKernelPfS_)
        .other          _Z30SharedMemorySumReductionKernelPfS_,@"STO_CUDA_ENTRY STV_DEFAULT"
_Z30SharedMemorySumReductionKernelPfS_:
.text._Z30SharedMemorySumReductionKernelPfS_:
[----:B------:R-:W-:Y:S01]  /*0000*/  LDC R1, c[0x0][0x37c] ;  /* 0x0000df00ff017b82 */ /* 0x000fe20000000800 */
[----:B------:R-:W0:Y:S07]  /*0010*/  S2R R7, SR_TID.X ;  /* 0x0000000000077919 */ /* 0x000e2e0000002100 */
[----:B------:R-:W0:Y:S01]  /*0020*/  LDC.64 R2, c[0x0][0x380] ;  /* 0x0000e000ff027b82 */ /* 0x000e220000000a00 */
[----:B------:R-:W1:Y:S01]  /*0030*/  LDCU.64 UR6, c[0x0][0x358] ;  /* 0x00006b00ff0677ac */ /* 0x000e620008000a00 */
[----:B0-----:R-:W-:-:S05]  /*0040*/  IMAD.WIDE.U32 R2, R7, 0x4, R2 ;  /* 0x0000000407027825 */ /* 0x001fca00078e0002 */
[----:B-1----:R-:W2:Y:S04]  /*0050*/  LDG.E R0, desc[UR6][R2.64] ;  /* 0x0000000602007981 */ /* 0x002ea8000c1e1900 */
[----:B------:R-:W2:Y:S01]  /*0060*/  LDG.E R5, desc[UR6][R2.64+0x400] ;  /* 0x0004000602057981 */ /* 0x000ea2000c1e1900 */
[----:B------:R-:W0:Y:S01]  /*0070*/  S2UR UR5, SR_CgaCtaId ;  /* 0x00000000000579c3 */ /* 0x000e220000008800 */
[----:B------:R-:W-:Y:S01]  /*0080*/  UMOV UR4, 0x400 ;  /* 0x0000040000047882 */ /* 0x000fe20000000000 */
[----:B------:R-:W1:Y:S01]  /*0090*/  LDCU UR8, c[0x0][0x360] ;  /* 0x00006c00ff0877ac */ /* 0x000e620008000800 */
[----:B------:R-:W-:Y:S01]  /*00a0*/  ISETP.NE.AND P0, PT, R7, RZ, PT ;  /* 0x000000ff0700720c */ /* 0x000fe20003f05270 */
[----:B-1----:R-:W-:Y:S02]  /*00b0*/  UISETP.GE.U32.AND UP0, UPT, UR8, 0x2, UPT ;  /* 0x000000020800788c */ /* 0x002fe4000bf06070 */
[----:B0-----:R-:W-:Y:S01]  /*00c0*/  ULEA UR4, UR5, UR4, 0x18 ;  /* 0x0000000405047291 */ /* 0x001fe2000f8ec0ff */
[----:B--2---:R-:W-:-:S05]  /*00d0*/  FADD R0, R0, R5 ;  /* 0x0000000500007221 */ /* 0x004fca0000000000 */
[----:B------:R-:W-:-:S05]  /*00e0*/  LEA R5, R7, UR4, 0x2 ;  /* 0x0000000407057c11 */ /* 0x000fca000f8e10ff */
[----:B------:R0:W-:Y:S01]  /*00f0*/  STS [R5], R0 ;  /* 0x0000000005007388 */ /* 0x0001e20000000800 */
[----:B------:R-:W-:Y:S05]  /*0100*/  BRA.U !UP0, `(.L_x_0) ;  /* 0x0000000108307547 */ /* 0x000fea000b800000 */
[----:B0-----:R-:W-:-:S07]  /*0110*/  IMAD.U32 R0, RZ, RZ, UR8 ;  /* 0x00000008ff007e24 */ /* 0x001fce000f8e00ff */
.L_x_1:
[----:B------:R-:W-:Y:S01]  /*0120*/  BAR.SYNC.DEFER_BLOCKING 0x0 ;  /* 0x0000000000007b1d */ /* 0x000fe20000010000 */
[----:B------:R-:W-:-:S04]  /*0130*/  SHF.R.U32.HI R6, RZ, 0x1, R0 ;  /* 0x00000001ff067819 */ /* 0x000fc80000011600 */
[----:B------:R-:W-:-:S13]  /*0140*/  ISETP.GE.U32.AND P1, PT, R7, R6, PT ;  /* 0x000000060700720c */ /* 0x000fda0003f26070 */
[----:B------:R-:W-:Y:S01]  /*0150*/  @!P1 LEA R2, R6, R5, 0x2 ;  /* 0x0000000506029211 */ /* 0x000fe200078e10ff */
[----:B------:R-:W-:Y:S05]  /*0160*/  @!P1 LDS R3, [R5] ;  /* 0x0000000005039984 */ /* 0x000fea0000000800 */
[----:B------:R-:W0:Y:S02]  /*0170*/  @!P1 LDS R2, [R2] ;  /* 0x0000000002029984 */ /* 0x000e240000000800 */
[----:B0-----:R-:W-:-:S05]  /*0180*/  @!P1 FADD R4, R2, R3 ;  /* 0x0000000302049221 */ /* 0x001fca0000000000 */
[----:B------:R1:W-:Y:S01]  /*0190*/  @!P1 STS [R5], R4 ;  /* 0x0000000405009388 */ /* 0x0003e20000000800 */
[----:B------:R-:W-:Y:S01]  /*01a0*/  ISETP.GT.U32.AND P1, PT, R0, 0x3, PT ;  /* 0x000000030000780c */ /* 0x000fe20003f24070 */
[----:B------:R-:W-:-:S12]  /*01b0*/  IMAD.MOV.U32 R0, RZ, RZ, R6 ;  /* 0x000000ffff007224 */ /* 0x000fd800078e0006 */
[----:B-1----:R-:W-:Y:S05]  /*01c0*/  @P1 BRA `(.L_x_1) ;  /* 0xfffffffc00d41947 */ /* 0x002fea000383ffff */
.L_x_0:
[----:B------:R-:W-:Y:S05]  /*01d0*/  @P0 EXIT ;  /* 0x000000000000094d */ /* 0x000fea0003800000 */
[----:B------:R-:W1:Y:S01]  /*01e0*/  S2UR UR5, SR_CgaCtaId ;  /* 0x00000000000579c3 */ /* 0x000e620000008800 */
[----:B------:R-:W-:-:S07]  /*01f0*/  UMOV UR4, 0x400 ;  /* 0x0000040000047882 */ /* 0x000fce0000000000 */
[----:B------:R-:W2:Y:S01]  /*0200*/  LDC.64 R2, c[0x0][0x388] ;  /* 0x0000e200ff027b82 */ /* 0x000ea20000000a00 */
[----:B-1----:R-:W-:-:S09]  /*0210*/  ULEA UR4, UR5, UR4, 0x18 ;  /* 0x0000000405047291 */ /* 0x002fd2000f8ec0ff */
[----:B0-----:R-:W2:Y:S04]  /*0220*/  LDS R5, [UR4] ;  /* 0x00000004ff057984 */ /* 0x001ea80008000800 */
[----:B--2---:R-:W-:Y:S01]  /*0230*/  STG.E desc[UR6][R2.64], R5 ;  /* 0x0000000502007986 */ /* 0x004fe2000c101906 */
[----:B------:R-:W-:Y:S05]  /*0240*/  EXIT ;  /* 0x000000000000794d */ /* 0x000fea0003800000 */
.L_x_2:
[----:B------:R-:W-:-:S00]  /*0250*/  BRA `(.L_x_2) ;  /* 0xfffffffc00fc7947 */ /* 0x000fc0000383ffff */
[----:B------:R-:W-:-:S00]  /*0260*/  NOP ;  /* 0x0000000000007918 */ /* 0x000fc00000000000 */
        /* <DEDUP_REMOVED lines=9> */
.L_x_11:


//--------------------- .text._Z28ConvergentSumReductionKernelPfS_ --------------------------
	.section	.text._Z28ConvergentSumReductionKernelPfS_,"ax",@progbits
	.align	128
        .global         _Z28ConvergentSumReductionKernelPfS_
        .type           _Z28ConvergentSumReductionKernelPfS_,@function
        .size           _Z28ConvergentSumReductionKernelPfS_,(.L_x_12 - _Z28ConvergentSumReductionKernelPfS_)
        .other          _Z28ConvergentSumReductionKernelPfS_,@"STO_CUDA_ENTRY STV_DEFAULT"
_Z28ConvergentSumReductionKernelPfS_:
.text._Z28ConvergentSumReductionKernelPfS_:
[----:B------:R-:W-:Y:S01]  /*0000*/  LDC R1, c[0x0][0x37c] ;  /* 0x0000df00ff017b82 */ /* 0x000fe20000000800 */
[----:B------:R-:W0:Y:S07]  /*0010*/  S2R R0, SR_TID.X ;  /* 0x0000000000007919 */ /* 0x000e2e0000002100 */
[----:B------:R-:W0:Y:S01]  /*0020*/  LDC.64 R2, c[0x0][0x380] ;  /* 0x0000e000ff027b82 */ /* 0x000e220000000a00 */
[----:B------:R-:W1:Y:S01]  /*0030*/  LDCU UR6, c[0x0][0x360] ;  /* 0x00006c00ff0677ac */ /* 0x000e620008000800 */
[----:B------:R-:W2:Y:S01]  /*0040*/  LDCU.64 UR4, c[0x0][0x358] ;  /* 0x00006b00ff0477ac */ /* 0x000ea20008000a00 */
[----:B-1----:R-:W-:Y:S01]  /*0050*/  MOV R7, UR6 ;  /* 0x0000000600077c02 */ /* 0x002fe20008000f00 */
[----:B0-2---:R-:W-:-:S07]  /*0060*/  IMAD.WIDE.U32 R2, R0, 0x4, R2 ;  /* 0x0000000400027825 */ /* 0x005fce00078e0002 */
.L_x_5:
[----:B------:R-:W-:Y:S01]  /*0070*/  ISETP.GE.U32.AND P0, PT, R0, R7, PT ;  /* 0x000000070000720c */ /* 0x000fe20003f06070 */
[----:B------:R-:W-:-:S12]  /*0080*/  BSSY.RECONVERGENT B0, `(.L_x_3) ;  /* 0x0000007000007945 */ /* 0x000fd80003800200 */
[----:B0-----:R-:W-:Y:S05]  /*0090*/  @P0 BRA `(.L_x_4) ;  /* 0x0000000000140947 */ /* 0x001fea0003800000 */
[----:B------:R-:W-:Y:S01]  /*00a0*/  IMAD.WIDE R4, R7, 0x4, R2 ;  /* 0x0000000407047825 */ /* 0x000fe200078e0202 */
[----:B------:R-:W2:Y:S05]  /*00b0*/  LDG.E R9, desc[UR4][R2.64] ;  /* 0x0000000402097981 */ /* 0x000eaa000c1e1900 */
[----:B------:R-:W2:Y:S02]  /*00c0*/  LDG.E R4, desc[UR4][R4.64] ;  /* 0x0000000404047981 */ /* 0x000ea4000c1e1900 */
[----:B--2---:R-:W-:-:S05]  /*00d0*/  FADD R9, R4, R9 ;  /* 0x0000000904097221 */ /* 0x004fca0000000000 */
[----:B------:R0:W-:Y:S02]  /*00e0*/  STG.E desc[UR4][R2.64], R9 ;  /* 0x0000000902007986 */ /* 0x0001e4000c101904 */
.L_x_4:
[----:B------:R-:W-:Y:S05]  /*00f0*/  BSYNC.RECONVERGENT B0 ;  /* 0x0000000000007941 */ /* 0x000fea0003800200 */
.L_x_3:
[----:B------:R-:W-:Y:S01]  /*0100*/  BAR.SYNC.DEFER_BLOCKING 0x0 ;  /* 0x0000000000007b1d */ /* 0x000fe20000010000 */
[----:B------:R-:W-:Y:S02]  /*0110*/  ISETP.GT.U32.AND P0, PT, R7, 0x1, PT ;  /* 0x000000010700780c */ /* 0x000fe40003f04070 */
[----:B------:R-:W-:-:S11]  /*0120*/  SHF.R.U32.HI R7, RZ, 0x1, R7 ;  /* 0x00000001ff077819 */ /* 0x000fd60000011607 */
[----:B------:R-:W-:Y:S05]  /*0130*/  @P0 BRA `(.L_x_5) ;  /* 0xfffffffc00cc0947 */ /* 0x000fea000383ffff */
[----:B------:R-:W-:-:S13]  /*0140*/  ISETP.NE.AND P0, PT, R0, RZ, PT ;  /* 0x000000ff0000720c */ /* 0x000fda0003f05270 */
[----:B------:R-:W-:Y:S05]  /*0150*/  @P0 EXIT ;  /* 0x000000000000094d */ /* 0x000fea0003800000 */
[----:B0-----:R-:W0:Y:S02]  /*0160*/  LDC.64 R2, c[0x0][0x380] ;  /* 0x0000e000ff027b82 */ /* 0x001e240000000a00 */
[----:B0-----:R-:W2:Y:S06]  /*0170*/  LDG.E R3, desc[UR4][R2.64] ;  /* 0x0000000402037981 */ /* 0x001eac000c1e1900 */
[----:B------:R-:W2:Y:S02]  /*0180*/  LDC.64 R4, c[0x0][0x388] ;  /* 0x0000e200ff047b82 */ /* 0x000ea40000000a00 */
[----:B--2---:R-:W-:Y:S01]  /*0190*/  STG.E desc[UR4][R4.64], R3 ;  /* 0x0000000304007986 */ /* 0x004fe2000c101904 */
[----:B------:R-:W-:Y:S05]  /*01a0*/  EXIT ;  /* 0x000000000000794d */ /* 0x000fea0003800000 */
.L_x_6:
        /* <DEDUP_REMOVED lines=13> */
.L_x_12:


//--------------------- .text._Z24SimpleSumReductionKernelPfS_ --------------------------
	.section	.text._Z24SimpleSumReductionKernelPfS_,"ax",@progbits
	.align	128
        .global         _Z24SimpleSumReductionKernelPfS_
        .type           _Z24SimpleSumReductionKernelPfS_,@function
        .size           _Z24SimpleSumReductionKernelPfS_,(.L_x_13 - _Z24SimpleSumReductionKernelPfS_)
        .other          _Z24SimpleSumReductionKernelPfS_,@"STO_CUDA_ENTRY STV_DEFAULT"
_Z24SimpleSumReductionKernelPfS_:
.text._Z24SimpleSumReductionKernelPfS_:
[----:B------:R-:W-:Y:S01]  /*0000*/  LDC R1, c[0x0][0x37c] ;  /* 0x0000df00ff017b82 */ /* 0x000fe20000000800 */
[----:B------:R-:W0:Y:S07]  /*0010*/  S2R R11, SR_TID.X ;  /* 0x00000000000b7919 */ /* 0x000e2e0000002100 */
[----:B------:R-:W1:Y:S01]  /*0020*/  LDC.64 R2, c[0x0][0x380] ;  /* 0x0000e000ff027b82 */ /* 0x000e620000000a00 */
[----:B------:R-:W-:Y:S01]  /*0030*/  IMAD.MOV.U32 R7, RZ, RZ, 0x1 ;  /* 0x00000001ff077424 */ /* 0x000fe200078e00ff */
[----:B------:R-:W2:Y:S01]  /*0040*/  LDCU.64 UR4, c[0x0][0x358] ;  /* 0x00006b00ff0477ac */ /* 0x000ea20008000a00 */
[----:B------:R-:W3:Y:S01]  /*0050*/  LDCU UR6, c[0x0][0x360] ;  /* 0x00006c00ff0677ac */ /* 0x000ee20008000800 */
[----:B0-----:R-:W-:-:S04]  /*0060*/  IMAD.SHL.U32 R5, R11, 0x2, RZ ;  /* 0x000000020b057824 */ /* 0x001fc800078e00ff */
[----:B-123--:R-:W-:-:S07]  /*0070*/  IMAD.WIDE.U32 R2, R5, 0x4, R2 ;  /* 0x0000000405027825 */ /* 0x00efce00078e0002 */
.L_x_9:
[----:B------:R-:W-:Y:S01]  /*0080*/  IADD3 R0, PT, PT, R7, -0x1, RZ ;  /* 0xffffffff07007810 */ /* 0x000fe20007ffe0ff */
[----:B------:R-:W-:Y:S03]  /*0090*/  BSSY.RECONVERGENT B0, `(.L_x_7) ;  /* 0x0000008000007945 */ /* 0x000fe60003800200 */
[----:B------:R-:W-:-:S13]  /*00a0*/  LOP3.LUT P0, RZ, R0, R11, RZ, 0xc0, !PT ;  /* 0x0000000b00ff7212 */ /* 0x000fda000780c0ff */
[----:B0-----:R-:W-:Y:S05]  /*00b0*/  @P0 BRA `(.L_x_8) ;  /* 0x0000000000140947 */ /* 0x001fea0003800000 */
[----:B------:R-:W-:Y:S01]  /*00c0*/  IMAD.WIDE R4, R7, 0x4, R2 ;  /* 0x0000000407047825 */ /* 0x000fe200078e0202 */
[----:B------:R-:W2:Y:S05]  /*00d0*/  LDG.E R9, desc[UR4][R2.64] ;  /* 0x0000000402097981 */ /* 0x000eaa000c1e1900 */
[----:B------:R-:W2:Y:S02]  /*00e0*/  LDG.E R4, desc[UR4][R4.64] ;  /* 0x0000000404047981 */ /* 0x000ea4000c1e1900 */
[----:B--2---:R-:W-:-:S05]  /*00f0*/  FADD R9, R4, R9 ;  /* 0x0000000904097221 */ /* 0x004fca0000000000 */
[----:B------:R0:W-:Y:S02]  /*0100*/  STG.E desc[UR4][R2.64], R9 ;  /* 0x0000000902007986 */ /* 0x0001e4000c101904 */
.L_x_8:
[----:B------:R-:W-:Y:S05]  /*0110*/  BSYNC.RECONVERGENT B0 ;  /* 0x0000000000007941 */ /* 0x000fea0003800200 */
.L_x_7:
[----:B------:R-:W-:Y:S01]  /*0120*/  SHF.L.U32 R7, R7, 0x1, RZ ;  /* 0x0000000107077819 */ /* 0x000fe200000006ff */
[----:B------:R-:W-:Y:S03]  /*0130*/  BAR.SYNC.DEFER_BLOCKING 0x0 ;  /* 0x0000000000007b1d */ /* 0x000fe60000010000 */
[----:B------:R-:W-:-:S13]  /*0140*/  ISETP.GT.U32.AND P0, PT, R7, UR6, PT ;  /* 0x0000000607007c0c */ /* 0x000fda000bf04070 */
[----:B------:R-:W-:Y:S05]  /*0150*/  @!P0 BRA `(.L_x_9) ;  /* 0xfffffffc00c88947 */ /* 0x000fea000383ffff */
[----:B------:R-:W-:-:S13]  /*0160*/  ISETP.NE.AND P0, PT, R11, RZ, PT ;  /* 0x000000ff0b00720c */ /* 0x000fda0003f05270 */
[----:B------:R-:W-:Y:S05]  /*0170*/  @P0 EXIT ;  /* 0x000000000000094d */ /* 0x000fea0003800000 */
[----:B0-----:R-:W0:Y:S02]  /*0180*/  LDC.64 R2, c[0x0][0x380] ;  /* 0x0000e000ff027b82 */ /* 0x001e240000000a00 */
[----:B0-----:R-:W2:Y:S06]  /*0190*/  LDG.E R3, desc[UR4][R2.64] ;  /* 0x0000000402037981 */ /* 0x001eac000c1e1900 */
[----:B------:R-:W2:Y:S02]  /*01a0*/  LDC.64 R4, c[0x0][0x388] ;  /* 0x0000e200ff047b82 */ /* 0x000ea40000000a00 */
[----:B--2---:R-:W-:Y:S01]  /*01b0*/  STG.E desc[UR4][R4.64], R3 ;  /* 0x0000000304007986 */ /* 0x004fe2000c101904 */
[----:B------:R-:W-:Y:S05]  /*01c0*/  EXIT ;  /* 0x000000000000794d */ /* 0x000fea0003800000 */
.L_x_10:
        /* <DEDUP_REMOVED lines=11> */
.L_x_13:


//--------------------- .nv.shared._Z30SharedMemorySumReductionKernelPfS_ --------------------------
	.section	.nv.shared._Z30SharedMemorySumReductionKernelPfS_,"aw",@nobits
	.sectionflags	@""
	.align	4
.nv.shared._Z30SharedMemorySumReductionKernelPfS_:
	.zero		2048


//--------------------- .nv.shared.reserved.0     --------------------------
	.section	.nv.shared.reserved.0,"aw",@nobits
	.weak		__nv_reservedSMEM_offset_0_alias
	.size		__nv_reservedSMEM_offset_0_alias, 0, 64
	.other		__nv_reservedSMEM_offset_0_alias,@"STO_CUDA_RESERVED_SHARED STV_DEFAULT"
__nv_reservedSMEM_offset_0_alias:
	.zero		0
	.zero		64


//--------------------- .nv.constant0._Z30SharedMemorySumReductionKernelPfS_ --------------------------
	.section	.nv.constant0._Z30SharedMemorySumReductionKernelPfS_,"a",@progbits
	.sectionflags	@""
	.align	4
.nv.constant0._Z30SharedMemorySumReductionKernelPfS_:
	.zero		912


//--------------------- .nv.constant0._Z28ConvergentSumReductionKernelPfS_ --------------------------
	.section	.nv.constant0._Z28ConvergentSumReductionKernelPfS_,"a",@progbits
	.sectionflags	@""
	.align	4
.nv.constant0._Z28ConvergentSumReductionKernelPfS_:
	.zero		912


//--------------------- .nv.constant0._Z24SimpleSumReductionKernelPfS_ --------------------------
	.section	.nv.constant0._Z24SimpleSumReductionKernelPfS_,"a",@progbits
	.sectionflags	@""
	.align	4
.nv.constant0._Z24SimpleSumReductionKernelPfS_:
	.zero		912


//--------------------- SYMBOLS --------------------------

	.type		.nv.reservedSmem.offset0,@object
	.size		.nv.reservedSmem.offset0,0x4
	.type		.nv.reservedSmem.cap,@object
	.size		.nv.reservedSmem.cap,0x4
